//
// Generated by NVIDIA NVVM Compiler
//
// Compiler Build ID: CL-36424714
// Cuda compilation tools, release 13.0, V13.0.88
// Based on NVVM 20.0.0
//

.version 9.0
.target sm_100
.address_size 64

	// .globl	_Z6vecBfsiPPiPbS1_

.visible .entry _Z6vecBfsiPPiPbS1_(
	.param .u32 _Z6vecBfsiPPiPbS1__param_0,
	.param .u64 .ptr .align 1 _Z6vecBfsiPPiPbS1__param_1,
	.param .u64 .ptr .align 1 _Z6vecBfsiPPiPbS1__param_2,
	.param .u64 .ptr .align 1 _Z6vecBfsiPPiPbS1__param_3
)
{
	.reg .pred 	%p<10>;
	.reg .b16 	%rs<5>;
	.reg .b32 	%r<21>;
	.reg .b64 	%rd<15>;

	ld.param.u32 	%r10, [_Z6vecBfsiPPiPbS1__param_0];
	ld.param.u64 	%rd6, [_Z6vecBfsiPPiPbS1__param_1];
	ld.param.u64 	%rd7, [_Z6vecBfsiPPiPbS1__param_2];
	ld.param.u64 	%rd8, [_Z6vecBfsiPPiPbS1__param_3];
	cvta.to.global.u64 	%rd1, %rd8;
	mov.u32 	%r11, %ctaid.x;
	mov.u32 	%r1, %ntid.x;
	mov.u32 	%r12, %tid.x;
	mad.lo.s32 	%r19, %r11, %r1, %r12;
	setp.ge.s32 	%p1, %r19, %r10;
	@%p1 bra 	$L__BB0_11;
	mov.u32 	%r13, %ctaid.y;
	mov.u32 	%r14, %ntid.y;
	mov.u32 	%r15, %tid.y;
	mad.lo.s32 	%r3, %r13, %r14, %r15;
	mov.u32 	%r16, %nctaid.y;
	mul.lo.s32 	%r4, %r14, %r16;
	mov.u32 	%r17, %nctaid.x;
	mul.lo.s32 	%r5, %r1, %r17;
	cvta.to.global.u64 	%rd2, %rd6;
	cvta.to.global.u64 	%rd3, %rd7;
$L__BB0_2:
	setp.ne.s32 	%p2, %r19, 5000;
	@%p2 bra 	$L__BB0_4;
	mov.b16 	%rs1, 1;
	st.global.u8 	[%rd1], %rs1;
$L__BB0_4:
	setp.ge.s32 	%p3, %r3, %r10;
	@%p3 bra 	$L__BB0_10;
	mul.wide.s32 	%rd9, %r19, 8;
	add.s64 	%rd4, %rd2, %rd9;
	mov.u32 	%r20, %r3;
$L__BB0_6:
	ld.global.u64 	%rd10, [%rd4];
	cvta.to.global.u64 	%rd11, %rd10;
	mul.wide.s32 	%rd12, %r20, 4;
	add.s64 	%rd13, %rd11, %rd12;
	ld.global.u32 	%r18, [%rd13];
	setp.eq.s32 	%p4, %r18, 99999;
	setp.eq.s32 	%p5, %r19, %r20;
	or.pred  	%p6, %p5, %p4;
	@%p6 bra 	$L__BB0_9;
	cvt.s64.s32 	%rd14, %r20;
	add.s64 	%rd5, %rd3, %rd14;
	ld.global.u8 	%rs2, [%rd5];
	setp.ne.s16 	%p7, %rs2, 0;
	@%p7 bra 	$L__BB0_9;
	mov.b16 	%rs3, 1;
	st.global.u8 	[%rd5], %rs3;
	mov.b16 	%rs4, 0;
	st.global.u8 	[%rd1], %rs4;
$L__BB0_9:
	add.s32 	%r20, %r20, %r4;
	setp.lt.s32 	%p8, %r20, %r10;
	@%p8 bra 	$L__BB0_6;
$L__BB0_10:
	add.s32 	%r19, %r19, %r5;
	setp.lt.s32 	%p9, %r19, %r10;
	@%p9 bra 	$L__BB0_2;
$L__BB0_11:
	ret;

}


// ===== COMPILED SASS (sm_100) =====

	.target	sm_100

	.elftype	@"ET_EXEC"


//--------------------- .note.nv.tkinfo           --------------------------
	.section	.note.nv.tkinfo,"",@"SHT_NOTE"
	.sectionflags	@"SHF_NOTE_NV_TKINFO"
	.tkinfo
        /*0018*/ 	.word	0x00000002
        /*0030*/ 	.string	""
        /*0030*/ 	.string	"ptxas"
        /*0030*/ 	.string	"Cuda compilation tools, release 13.0, V13.0.88"
        /*0030*/ 	.string	"Build cuda_13.0.r13.0/compiler.36424714_0"
        /*0030*/ 	.string	"-arch sm_100 -m 64 "



//--------------------- .note.nv.cuinfo           --------------------------
	.section	.note.nv.cuinfo,"",@"SHT_NOTE"
	.sectionflags	@"SHF_NOTE_NV_CUINFO"
        /*0018*/ 	.short	0x0002
        /*001a*/ 	.short	0x0064
        /*001c*/ 	.short	0x0082
	.zero		2


//--------------------- .nv.info                  --------------------------
	.section	.nv.info,"",@"SHT_CUDA_INFO"
	.align	4


	//----- nvinfo : EIATTR_REGCOUNT
	.align		4
        /*0000*/ 	.byte	0x04, 0x2f
        /*0002*/ 	.short	(.L_1 - .L_0)
	.align		4
.L_0:
        /*0004*/ 	.word	index@(_Z6vecBfsiPPiPbS1_)
        /*0008*/ 	.word	0x00000012


	//----- nvinfo : EIATTR_FRAME_SIZE
	.align		4
.L_1:
        /*000c*/ 	.byte	0x04, 0x11
        /*000e*/ 	.short	(.L_3 - .L_2)
	.align		4
.L_2:
        /*0010*/ 	.word	index@(_Z6vecBfsiPPiPbS1_)
        /*0014*/ 	.word	0x00000000


	//----- nvinfo : EIATTR_MIN_STACK_SIZE
	.align		4
.L_3:
        /*0018*/ 	.byte	0x04, 0x12
        /*001a*/ 	.short	(.L_5 - .L_4)
	.align		4
.L_4:
        /*001c*/ 	.word	index@(_Z6vecBfsiPPiPbS1_)
        /*0020*/ 	.word	0x00000000
.L_5:


//--------------------- .nv.compat                --------------------------
	.section	.nv.compat,"",@"SHT_CUDA_COMPAT_INFO"
	.align	4
        /*0000*/ 	.byte	0x02, 0x09, 0x00, 0x00, 0x02, 0x02, 0x01, 0x00, 0x02, 0x05, 0x05, 0x00, 0x03, 0x07, 0x01, 0x01
        /*0010*/ 	.byte	0x02, 0x03, 0x00, 0x00, 0x02, 0x06, 0x01, 0x00, 0x04, 0x0b, 0x08, 0x00, 0x09, 0x00, 0x00, 0x00
        /*0020*/ 	.byte	0x00, 0x00, 0x00, 0x00


//--------------------- .nv.info._Z6vecBfsiPPiPbS1_ --------------------------
	.section	.nv.info._Z6vecBfsiPPiPbS1_,"",@"SHT_CUDA_INFO"
	.sectionflags	@""
	.align	4


	//----- nvinfo : EIATTR_CUDA_API_VERSION
	.align		4
        /*0000*/ 	.byte	0x04, 0x37
        /*0002*/ 	.short	(.L_7 - .L_6)
.L_6:
        /*0004*/ 	.word	0x00000082


	//----- nvinfo : EIATTR_KPARAM_INFO
	.align		4
.L_7:
        /*0008*/ 	.byte	0x04, 0x17
        /*000a*/ 	.short	(.L_9 - .L_8)
.L_8:
        /*000c*/ 	.word	0x00000000
        /*0010*/ 	.short	0x0003
        /*0012*/ 	.short	0x0018
        /*0014*/ 	.byte	0x00, 0xf5, 0x21, 0x00


	//----- nvinfo : EIATTR_KPARAM_INFO
	.align		4
.L_9:
        /*0018*/ 	.byte	0x04, 0x17
        /*001a*/ 	.short	(.L_11 - .L_10)
.L_10:
        /*001c*/ 	.word	0x00000000
        /*0020*/ 	.short	0x0002
        /*0022*/ 	.short	0x0010
        /*0024*/ 	.byte	0x00, 0xf5, 0x21, 0x00


	//----- nvinfo : EIATTR_KPARAM_INFO
	.align		4
.L_11:
        /*0028*/ 	.byte	0x04, 0x17
        /*002a*/ 	.short	(.L_13 - .L_12)
.L_12:
        /*002c*/ 	.word	0x00000000
        /*0030*/ 	.short	0x0001
        /*0032*/ 	.short	0x0008
        /*0034*/ 	.byte	0x00, 0xf5, 0x21, 0x00


	//----- nvinfo : EIATTR_KPARAM_INFO
	.align		4
.L_13:
        /*0038*/ 	.byte	0x04, 0x17
        /*003a*/ 	.short	(.L_15 - .L_14)
.L_14:
        /*003c*/ 	.word	0x00000000
        /*0040*/ 	.short	0x0000
        /*0042*/ 	.short	0x0000
        /*0044*/ 	.byte	0x00, 0xf0, 0x11, 0x00


	//----- nvinfo : EIATTR_SPARSE_MMA_MASK
	.align		4
.L_15:
        /*0048*/ 	.byte	0x03, 0x50
        /*004a*/ 	.short	0x0000


	//----- nvinfo : EIATTR_MAXREG_COUNT
	.align		4
        /*004c*/ 	.byte	0x03, 0x1b
        /*004e*/ 	.short	0x00ff


	//----- nvinfo : EIATTR_MERCURY_ISA_VERSION
	.align		4
        /*0050*/ 	.byte	0x03, 0x5f
        /*0052*/ 	.short	0x0101


	//----- nvinfo : EIATTR_VRC_CTA_INIT_COUNT
	.align		4
        /*0054*/ 	.byte	0x02, 0x4a
	.zero		1
	.zero		1


	//----- nvinfo : EIATTR_EXIT_INSTR_OFFSETS
	.align		4
        /*0058*/ 	.byte	0x04, 0x1c
        /*005a*/ 	.short	(.L_17 - .L_16)


	//   ....[0]....
.L_16:
        /*005c*/ 	.word	0x00000070


	//   ....[1]....
        /*0060*/ 	.word	0x00000370


	//----- nvinfo : EIATTR_CRS_STACK_SIZE
	.align		4
.L_17:
        /*0064*/ 	.byte	0x04, 0x1e
        /*0066*/ 	.short	(.L_19 - .L_18)
.L_18:
        /*0068*/ 	.word	0x00000000


	//----- nvinfo : EIATTR_CBANK_PARAM_SIZE
	.align		4
.L_19:
        /*006c*/ 	.byte	0x03, 0x19
        /*006e*/ 	.short	0x0020


	//----- nvinfo : EIATTR_PARAM_CBANK
	.align		4
        /*0070*/ 	.byte	0x04, 0x0a
        /*0072*/ 	.short	(.L_21 - .L_20)
	.align		4
.L_20:
        /*0074*/ 	.word	index@(.nv.constant0._Z6vecBfsiPPiPbS1_)
        /*0078*/ 	.short	0x0380
        /*007a*/ 	.short	0x0020


	//----- nvinfo : EIATTR_SW_WAR
	.align		4
.L_21:
        /*007c*/ 	.byte	0x04, 0x36
        /*007e*/ 	.short	(.L_23 - .L_22)
.L_22:
        /*0080*/ 	.word	0x00000008
.L_23:


//--------------------- .nv.callgraph             --------------------------
	.section	.nv.callgraph,"",@"SHT_CUDA_CALLGRAPH"
	.align	4
	.sectionentsize	8
	.align		4
        /*0000*/ 	.word	0x00000000
	.align		4
        /*0004*/ 	.word	0xffffffff
	.align		4
        /*0008*/ 	.word	0x00000000
	.align		4
        /*000c*/ 	.word	0xfffffffe
	.align		4
        /*0010*/ 	.word	0x00000000
	.align		4
        /*0014*/ 	.word	0xfffffffd
	.align		4
        /*0018*/ 	.word	0x00000000
	.align		4
        /*001c*/ 	.word	0xfffffffc


//--------------------- .text._Z6vecBfsiPPiPbS1_  --------------------------
	.section	.text._Z6vecBfsiPPiPbS1_,"ax",@progbits
	.align	128
        .global         _Z6vecBfsiPPiPbS1_
        .type           _Z6vecBfsiPPiPbS1_,@function
        .size           _Z6vecBfsiPPiPbS1_,(.L_x_7 - _Z6vecBfsiPPiPbS1_)
        .other          _Z6vecBfsiPPiPbS1_,@"STO_CUDA_ENTRY STV_DEFAULT"
_Z6vecBfsiPPiPbS1_:
.text._Z6vecBfsiPPiPbS1_:
[----:B------:R-:W-:Y:S01]  /*0000*/  LDC R1, c[0x0][0x37c] ;  /* 0x0000df00ff017b82 */ /* 0x000fe20000000800 */
[----:B------:R-:W0:Y:S07]  /*0010*/  S2R R0, SR_TID.X ;  /* 0x0000000000007919 */ /* 0x000e2e0000002100 */
[----:B------:R-:W0:Y:S01]  /*0020*/  S2UR UR4, SR_CTAID.X ;  /* 0x00000000000479c3 */ /* 0x000e220000002500 */
[----:B------:R-:W1:Y:S07]  /*0030*/  LDCU UR5, c[0x0][0x380] ;  /* 0x00007000ff0577ac */ /* 0x000e6e0008000800 */
[----:B------:R-:W0:Y:S02]  /*0040*/  LDC R11, c[0x0][0x360] ;  /* 0x0000d800ff0b7b82 */ /* 0x000e240000000800 */
[----:B0-----:R-:W-:-:S05]  /*0050*/  IMAD R0, R11, UR4, R0 ;  /* 0x000000040b007c24 */ /* 0x001fca000f8e0200 */
[----:B-1----:R-:W-:-:S13]  /*0060*/  ISETP.GE.AND P0, PT, R0, UR5, PT ;  /* 0x0000000500007c0c */ /* 0x002fda000bf06270 */
[----:B------:R-:W-:Y:S05]  /*0070*/  @P0 EXIT ;  /* 0x000000000000094d */ /* 0x000fea0003800000 */
[----:B------:R-:W0:Y:S01]  /*0080*/  S2R R8, SR_TID.Y ;  /* 0x0000000000087919 */ /* 0x000e220000002200 */
[----:B------:R-:W0:Y:S01]  /*0090*/  S2UR UR4, SR_CTAID.Y ;  /* 0x00000000000479c3 */ /* 0x000e220000002600 */
[----:B------:R-:W1:Y:S01]  /*00a0*/  LDCU.64 UR8, c[0x0][0x358] ;  /* 0x00006b00ff0877ac */ /* 0x000e620008000a00 */
[----:B------:R-:W2:Y:S06]  /*00b0*/  LDCU UR7, c[0x0][0x380] ;  /* 0x00007000ff0777ac */ /* 0x000eac0008000800 */
[----:B------:R-:W0:Y:S01]  /*00c0*/  LDC R9, c[0x0][0x364] ;  /* 0x0000d900ff097b82 */ /* 0x000e220000000800 */
[----:B------:R-:W3:Y:S01]  /*00d0*/  LDCU UR5, c[0x0][0x374] ;  /* 0x00006e80ff0577ac */ /* 0x000ee20008000800 */
[----:B------:R-:W4:Y:S01]  /*00e0*/  LDCU UR6, c[0x0][0x370] ;  /* 0x00006e00ff0677ac */ /* 0x000f220008000800 */
[----:B------:R-:W0:Y:S01]  /*00f0*/  LDCU.64 UR10, c[0x0][0x390] ;  /* 0x00007200ff0a77ac */ /* 0x000e220008000a00 */
[----:B----4-:R-:W-:-:S02]  /*0100*/  IMAD R11, R11, UR6, RZ ;  /* 0x000000060b0b7c24 */ /* 0x010fc4000f8e02ff */
[C---:B0-----:R-:W-:Y:S02]  /*0110*/  IMAD R8, R9.reuse, UR4, R8 ;  /* 0x0000000409087c24 */ /* 0x041fe4000f8e0208 */
[----:B-123--:R-:W-:-:S07]  /*0120*/  IMAD R9, R9, UR5, RZ ;  /* 0x0000000509097c24 */ /* 0x00efce000f8e02ff */
.L_x_5:
[----:B------:R-:W-:Y:S01]  /*0130*/  ISETP.NE.AND P0, PT, R0, 0x1388, PT ;  /* 0x000013880000780c */ /* 0x000fe20003f05270 */
[----:B------:R-:W0:Y:S01]  /*0140*/  LDCU UR4, c[0x0][0x380] ;  /* 0x00007000ff0477ac */ /* 0x000e220008000800 */
[----:B-1----:R-:W-:Y:S01]  /*0150*/  IMAD.MOV.U32 R4, RZ, RZ, 0x1 ;  /* 0x00000001ff047424 */ /* 0x002fe200078e00ff */
[----:B------:R-:W-:Y:S10]  /*0160*/  BSSY.RECONVERGENT B0, `(.L_x_0) ;  /* 0x000001d000007945 */ /* 0x000ff40003800200 */
[----:B------:R-:W1:Y:S01]  /*0170*/  @!P0 LDC.64 R2, c[0x0][0x398] ;  /* 0x0000e600ff028b82 */ /* 0x000e620000000a00 */
[----:B0-----:R-:W-:Y:S01]  /*0180*/  IMAD.U32 R15, RZ, RZ, UR4 ;  /* 0x00000004ff0f7e24 */ /* 0x001fe2000f8e00ff */
[----:B-1----:R0:W-:Y:S04]  /*0190*/  @!P0 STG.E.U8 desc[UR8][R2.64], R4 ;  /* 0x0000000402008986 */ /* 0x0021e8000c101108 */
[----:B------:R-:W-:-:S13]  /*01a0*/  ISETP.GE.AND P0, PT, R8, R15, PT ;  /* 0x0000000f0800720c */ /* 0x000fda0003f06270 */
[----:B0-----:R-:W-:Y:S05]  /*01b0*/  @P0 BRA `(.L_x_1) ;  /* 0x00000000005c0947 */ /* 0x001fea0003800000 */
[----:B------:R-:W0:Y:S01]  /*01c0*/  LDC.64 R2, c[0x0][0x388] ;  /* 0x0000e200ff027b82 */ /* 0x000e220000000a00 */
[----:B------:R-:W-:Y:S01]  /*01d0*/  MOV R13, R8 ;  /* 0x00000008000d7202 */ /* 0x000fe20000000f00 */
[----:B0-----:R-:W-:-:S07]  /*01e0*/  IMAD.WIDE R2, R0, 0x8, R2 ;  /* 0x0000000800027825 */ /* 0x001fce00078e0202 */
.L_x_4:
[----:B-1----:R-:W2:Y:S02]  /*01f0*/  LDG.E.64 R4, desc[UR8][R2.64] ;  /* 0x0000000802047981 */ /* 0x002ea4000c1e1b00 */
[----:B--2---:R-:W-:-:S06]  /*0200*/  IMAD.WIDE R4, R13, 0x4, R4 ;  /* 0x000000040d047825 */ /* 0x004fcc00078e0204 */
[----:B------:R-:W2:Y:S01]  /*0210*/  LDG.E R4, desc[UR8][R4.64] ;  /* 0x0000000804047981 */ /* 0x000ea2000c1e1900 */
[----:B------:R-:W-:Y:S01]  /*0220*/  BSSY.RECONVERGENT B1, `(.L_x_2) ;  /* 0x000000d000017945 */ /* 0x000fe20003800200 */
[----:B------:R-:W-:Y:S01]  /*0230*/  IMAD.U32 R15, RZ, RZ, UR7 ;  /* 0x00000007ff0f7e24 */ /* 0x000fe2000f8e00ff */
[----:B--2---:R-:W-:-:S04]  /*0240*/  ISETP.NE.AND P0, PT, R4, 0x1869f, PT ;  /* 0x0001869f0400780c */ /* 0x004fc80003f05270 */
[----:B------:R-:W-:-:S13]  /*0250*/  ISETP.EQ.OR P0, PT, R0, R13, !P0 ;  /* 0x0000000d0000720c */ /* 0x000fda0004702670 */
[----:B------:R-:W-:Y:S05]  /*0260*/  @P0 BRA `(.L_x_3) ;  /* 0x0000000000200947 */ /* 0x000fea0003800000 */
[----:B------:R-:W-:-:S04]  /*0270*/  IADD3 R4, P0, PT, R13, UR10, RZ ;  /* 0x0000000a0d047c10 */ /* 0x000fc8000ff1e0ff */
[----:B------:R-:W-:-:S05]  /*0280*/  LEA.HI.X.SX32 R5, R13, UR11, 0x1, P0 ;  /* 0x0000000b0d057c11 */ /* 0x000fca00080f0eff */
[----:B------:R-:W2:Y:S01]  /*0290*/  LDG.E.U8 R6, desc[UR8][R4.64] ;  /* 0x0000000804067981 */ /* 0x000ea2000c1e1100 */
[----:B------:R-:W-:Y:S01]  /*02a0*/  HFMA2 R10, -RZ, RZ, 0, 5.9604644775390625e-08 ;  /* 0x00000001ff0a7431 */ /* 0x000fe200000001ff */
[----:B--2---:R-:W-:-:S13]  /*02b0*/  ISETP.NE.AND P0, PT, R6, RZ, PT ;  /* 0x000000ff0600720c */ /* 0x004fda0003f05270 */
[----:B------:R-:W0:Y:S01]  /*02c0*/  @!P0 LDC.64 R6, c[0x0][0x398] ;  /* 0x0000e600ff068b82 */ /* 0x000e220000000a00 */
[----:B------:R1:W-:Y:S04]  /*02d0*/  @!P0 STG.E.U8 desc[UR8][R4.64], R10 ;  /* 0x0000000a04008986 */ /* 0x0003e8000c101108 */
[----:B0-----:R1:W-:Y:S02]  /*02e0*/  @!P0 STG.E.U8 desc[UR8][R6.64], RZ ;  /* 0x000000ff06008986 */ /* 0x0013e4000c101108 */
.L_x_3:
[----:B------:R-:W-:Y:S05]  /*02f0*/  BSYNC.RECONVERGENT B1 ;  /* 0x0000000000017941 */ /* 0x000fea0003800200 */
.L_x_2:
[----:B------:R-:W-:-:S05]  /*0300*/  IMAD.IADD R13, R9, 0x1, R13 ;  /* 0x00000001090d7824 */ /* 0x000fca00078e020d */
[----:B------:R-:W-:-:S13]  /*0310*/  ISETP.GE.AND P0, PT, R13, R15, PT ;  /* 0x0000000f0d00720c */ /* 0x000fda0003f06270 */
[----:B------:R-:W-:Y:S05]  /*0320*/  @!P0 BRA `(.L_x_4) ;  /* 0xfffffffc00b08947 */ /* 0x000fea000383ffff */
.L_x_1:
[----:B------:R-:W-:Y:S05]  /*0330*/  BSYNC.RECONVERGENT B0 ;  /* 0x0000000000007941 */ /* 0x000fea0003800200 */
.L_x_0:
[----:B------:R-:W-:-:S04]  /*0340*/  IADD3 R0, PT, PT, R11, R0, RZ ;  /* 0x000000000b007210 */ /* 0x000fc80007ffe0ff */
[----:B------:R-:W-:-:S13]  /*0350*/  ISETP.GE.AND P0, PT, R0, R15, PT ;  /* 0x0000000f0000720c */ /* 0x000fda0003f06270 */
[----:B------:R-:W-:Y:S05]  /*0360*/  @!P0 BRA `(.L_x_5) ;  /* 0xfffffffc00708947 */ /* 0x000fea000383ffff */
[----:B------:R-:W-:Y:S05]  /*0370*/  EXIT ;  /* 0x000000000000794d */ /* 0x000fea0003800000 */
.L_x_6:
[----:B------:R-:W-:-:S00]  /*0380*/  BRA `(.L_x_6) ;  /* 0xfffffffc00fc7947 */ /* 0x000fc0000383ffff */
[----:B------:R-:W-:-:S00]  /*0390*/  NOP ;  /* 0x0000000000007918 */ /* 0x000fc00000000000 */
        /* <DEDUP_REMOVED lines=14> */
.L_x_7:


//--------------------- .nv.shared.reserved.0     --------------------------
	.section	.nv.shared.reserved.0,"aw",@nobits
	.weak		__nv_reservedSMEM_offset_0_alias
	.size		__nv_reservedSMEM_offset_0_alias, 0, 64
	.other		__nv_reservedSMEM_offset_0_alias,@"STO_CUDA_RESERVED_SHARED STV_DEFAULT"
__nv_reservedSMEM_offset_0_alias:
	.zero		0
	.zero		64


//--------------------- .nv.constant0._Z6vecBfsiPPiPbS1_ --------------------------
	.section	.nv.constant0._Z6vecBfsiPPiPbS1_,"a",@progbits
	.sectionflags	@""
	.align	4
.nv.constant0._Z6vecBfsiPPiPbS1_:
	.zero		928


//--------------------- SYMBOLS --------------------------

	.type		.nv.reservedSmem.offset0,@object
	.size		.nv.reservedSmem.offset0,0x4
